//
// Generated by NVIDIA NVVM Compiler
//
// Compiler Build ID: CL-36424714
// Cuda compilation tools, release 13.0, V13.0.88
// Based on NVVM 20.0.0
//

.version 9.0
.target sm_100
.address_size 64

	// .globl	_Z23sequential_write_kernelPfmf

.visible .entry _Z23sequential_write_kernelPfmf(
	.param .u64 .ptr .align 1 _Z23sequential_write_kernelPfmf_param_0,
	.param .u64 _Z23sequential_write_kernelPfmf_param_1,
	.param .f32 _Z23sequential_write_kernelPfmf_param_2
)
{
	.reg .pred 	%p<2>;
	.reg .b32 	%r<5>;
	.reg .b32 	%f<2>;
	.reg .b64 	%rd<7>;

	ld.param.u64 	%rd2, [_Z23sequential_write_kernelPfmf_param_0];
	ld.param.u64 	%rd3, [_Z23sequential_write_kernelPfmf_param_1];
	ld.param.f32 	%f1, [_Z23sequential_write_kernelPfmf_param_2];
	mov.u32 	%r1, %ctaid.x;
	mov.u32 	%r2, %ntid.x;
	mov.u32 	%r3, %tid.x;
	mad.lo.s32 	%r4, %r1, %r2, %r3;
	cvt.u64.u32 	%rd1, %r4;
	setp.le.u64 	%p1, %rd3, %rd1;
	@%p1 bra 	$L__BB0_2;
	cvta.to.global.u64 	%rd4, %rd2;
	shl.b64 	%rd5, %rd1, 2;
	add.s64 	%rd6, %rd4, %rd5;
	st.global.f32 	[%rd6], %f1;
$L__BB0_2:
	ret;

}
	// .globl	_Z22sequential_read_kernelPfS_m
.visible .entry _Z22sequential_read_kernelPfS_m(
	.param .u64 .ptr .align 1 _Z22sequential_read_kernelPfS_m_param_0,
	.param .u64 .ptr .align 1 _Z22sequential_read_kernelPfS_m_param_1,
	.param .u64 _Z22sequential_read_kernelPfS_m_param_2
)
{
	.reg .pred 	%p<2>;
	.reg .b32 	%r<5>;
	.reg .b32 	%f<2>;
	.reg .b64 	%rd<10>;

	ld.param.u64 	%rd2, [_Z22sequential_read_kernelPfS_m_param_0];
	ld.param.u64 	%rd3, [_Z22sequential_read_kernelPfS_m_param_1];
	ld.param.u64 	%rd4, [_Z22sequential_read_kernelPfS_m_param_2];
	mov.u32 	%r1, %ctaid.x;
	mov.u32 	%r2, %ntid.x;
	mov.u32 	%r3, %tid.x;
	mad.lo.s32 	%r4, %r1, %r2, %r3;
	cvt.u64.u32 	%rd1, %r4;
	setp.le.u64 	%p1, %rd4, %rd1;
	@%p1 bra 	$L__BB1_2;
	cvta.to.global.u64 	%rd5, %rd2;
	cvta.to.global.u64 	%rd6, %rd3;
	shl.b64 	%rd7, %rd1, 2;
	add.s64 	%rd8, %rd5, %rd7;
	ld.global.f32 	%f1, [%rd8];
	add.s64 	%rd9, %rd6, %rd7;
	st.global.f32 	[%rd9], %f1;
$L__BB1_2:
	ret;

}
	// .globl	_Z19random_write_kernelPfPmmf
.visible .entry _Z19random_write_kernelPfPmmf(
	.param .u64 .ptr .align 1 _Z19random_write_kernelPfPmmf_param_0,
	.param .u64 .ptr .align 1 _Z19random_write_kernelPfPmmf_param_1,
	.param .u64 _Z19random_write_kernelPfPmmf_param_2,
	.param .f32 _Z19random_write_kernelPfPmmf_param_3
)
{
	.reg .pred 	%p<2>;
	.reg .b32 	%r<5>;
	.reg .b32 	%f<2>;
	.reg .b64 	%rd<12>;

	ld.param.u64 	%rd2, [_Z19random_write_kernelPfPmmf_param_0];
	ld.param.u64 	%rd3, [_Z19random_write_kernelPfPmmf_param_1];
	ld.param.u64 	%rd4, [_Z19random_write_kernelPfPmmf_param_2];
	ld.param.f32 	%f1, [_Z19random_write_kernelPfPmmf_param_3];
	mov.u32 	%r1, %ctaid.x;
	mov.u32 	%r2, %ntid.x;
	mov.u32 	%r3, %tid.x;
	mad.lo.s32 	%r4, %r1, %r2, %r3;
	cvt.u64.u32 	%rd1, %r4;
	setp.le.u64 	%p1, %rd4, %rd1;
	@%p1 bra 	$L__BB2_2;
	cvta.to.global.u64 	%rd5, %rd3;
	cvta.to.global.u64 	%rd6, %rd2;
	shl.b64 	%rd7, %rd1, 3;
	add.s64 	%rd8, %rd5, %rd7;
	ld.global.u64 	%rd9, [%rd8];
	shl.b64 	%rd10, %rd9, 2;
	add.s64 	%rd11, %rd6, %rd10;
	st.global.f32 	[%rd11], %f1;
$L__BB2_2:
	ret;

}
	// .globl	_Z18random_read_kernelPfPmS_m
.visible .entry _Z18random_read_kernelPfPmS_m(
	.param .u64 .ptr .align 1 _Z18random_read_kernelPfPmS_m_param_0,
	.param .u64 .ptr .align 1 _Z18random_read_kernelPfPmS_m_param_1,
	.param .u64 .ptr .align 1 _Z18random_read_kernelPfPmS_m_param_2,
	.param .u64 _Z18random_read_kernelPfPmS_m_param_3
)
{
	.reg .pred 	%p<2>;
	.reg .b32 	%r<5>;
	.reg .b32 	%f<2>;
	.reg .b64 	%rd<16>;

	ld.param.u64 	%rd2, [_Z18random_read_kernelPfPmS_m_param_0];
	ld.param.u64 	%rd3, [_Z18random_read_kernelPfPmS_m_param_1];
	ld.param.u64 	%rd4, [_Z18random_read_kernelPfPmS_m_param_2];
	ld.param.u64 	%rd5, [_Z18random_read_kernelPfPmS_m_param_3];
	mov.u32 	%r1, %ctaid.x;
	mov.u32 	%r2, %ntid.x;
	mov.u32 	%r3, %tid.x;
	mad.lo.s32 	%r4, %r1, %r2, %r3;
	cvt.u64.u32 	%rd1, %r4;
	setp.le.u64 	%p1, %rd5, %rd1;
	@%p1 bra 	$L__BB3_2;
	cvta.to.global.u64 	%rd6, %rd3;
	cvta.to.global.u64 	%rd7, %rd2;
	cvta.to.global.u64 	%rd8, %rd4;
	shl.b64 	%rd9, %rd1, 3;
	add.s64 	%rd10, %rd6, %rd9;
	ld.global.u64 	%rd11, [%rd10];
	shl.b64 	%rd12, %rd11, 2;
	add.s64 	%rd13, %rd7, %rd12;
	ld.global.f32 	%f1, [%rd13];
	shl.b64 	%rd14, %rd1, 2;
	add.s64 	%rd15, %rd8, %rd14;
	st.global.f32 	[%rd15], %f1;
$L__BB3_2:
	ret;

}


// ===== COMPILED SASS (sm_100) =====

	.target	sm_100

	.elftype	@"ET_EXEC"


//--------------------- .note.nv.tkinfo           --------------------------
	.section	.note.nv.tkinfo,"",@"SHT_NOTE"
	.sectionflags	@"SHF_NOTE_NV_TKINFO"
	.tkinfo
        /*0018*/ 	.word	0x00000002
        /*0030*/ 	.string	""
        /*0030*/ 	.string	"ptxas"
        /*0030*/ 	.string	"Cuda compilation tools, release 13.0, V13.0.88"
        /*0030*/ 	.string	"Build cuda_13.0.r13.0/compiler.36424714_0"
        /*0030*/ 	.string	"-arch sm_100 -m 64 "



//--------------------- .note.nv.cuinfo           --------------------------
	.section	.note.nv.cuinfo,"",@"SHT_NOTE"
	.sectionflags	@"SHF_NOTE_NV_CUINFO"
        /*0018*/ 	.short	0x0002
        /*001a*/ 	.short	0x0064
        /*001c*/ 	.short	0x0082
	.zero		2


//--------------------- .nv.info                  --------------------------
	.section	.nv.info,"",@"SHT_CUDA_INFO"
	.align	4


	//----- nvinfo : EIATTR_REGCOUNT
	.align		4
        /*0000*/ 	.byte	0x04, 0x2f
        /*0002*/ 	.short	(.L_1 - .L_0)
	.align		4
.L_0:
        /*0004*/ 	.word	index@(_Z23sequential_write_kernelPfmf)
        /*0008*/ 	.word	0x00000008


	//----- nvinfo : EIATTR_FRAME_SIZE
	.align		4
.L_1:
        /*000c*/ 	.byte	0x04, 0x11
        /*000e*/ 	.short	(.L_3 - .L_2)
	.align		4
.L_2:
        /*0010*/ 	.word	index@(_Z23sequential_write_kernelPfmf)
        /*0014*/ 	.word	0x00000000


	//----- nvinfo : EIATTR_REGCOUNT
	.align		4
.L_3:
        /*0018*/ 	.byte	0x04, 0x2f
        /*001a*/ 	.short	(.L_5 - .L_4)
	.align		4
.L_4:
        /*001c*/ 	.word	index@(_Z22sequential_read_kernelPfS_m)
        /*0020*/ 	.word	0x00000008


	//----- nvinfo : EIATTR_FRAME_SIZE
	.align		4
.L_5:
        /*0024*/ 	.byte	0x04, 0x11
        /*0026*/ 	.short	(.L_7 - .L_6)
	.align		4
.L_6:
        /*0028*/ 	.word	index@(_Z22sequential_read_kernelPfS_m)
        /*002c*/ 	.word	0x00000000


	//----- nvinfo : EIATTR_REGCOUNT
	.align		4
.L_7:
        /*0030*/ 	.byte	0x04, 0x2f
        /*0032*/ 	.short	(.L_9 - .L_8)
	.align		4
.L_8:
        /*0034*/ 	.word	index@(_Z19random_write_kernelPfPmmf)
        /*0038*/ 	.word	0x0000000a


	//----- nvinfo : EIATTR_FRAME_SIZE
	.align		4
.L_9:
        /*003c*/ 	.byte	0x04, 0x11
        /*003e*/ 	.short	(.L_11 - .L_10)
	.align		4
.L_10:
        /*0040*/ 	.word	index@(_Z19random_write_kernelPfPmmf)
        /*0044*/ 	.word	0x00000000


	//----- nvinfo : EIATTR_REGCOUNT
	.align		4
.L_11:
        /*0048*/ 	.byte	0x04, 0x2f
        /*004a*/ 	.short	(.L_13 - .L_12)
	.align		4
.L_12:
        /*004c*/ 	.word	index@(_Z18random_read_kernelPfPmS_m)
        /*0050*/ 	.word	0x0000000a


	//----- nvinfo : EIATTR_FRAME_SIZE
	.align		4
.L_13:
        /*0054*/ 	.byte	0x04, 0x11
        /*0056*/ 	.short	(.L_15 - .L_14)
	.align		4
.L_14:
        /*0058*/ 	.word	index@(_Z18random_read_kernelPfPmS_m)
        /*005c*/ 	.word	0x00000000


	//----- nvinfo : EIATTR_MIN_STACK_SIZE
	.align		4
.L_15:
        /*0060*/ 	.byte	0x04, 0x12
        /*0062*/ 	.short	(.L_17 - .L_16)
	.align		4
.L_16:
        /*0064*/ 	.word	index@(_Z18random_read_kernelPfPmS_m)
        /*0068*/ 	.word	0x00000000


	//----- nvinfo : EIATTR_MIN_STACK_SIZE
	.align		4
.L_17:
        /*006c*/ 	.byte	0x04, 0x12
        /*006e*/ 	.short	(.L_19 - .L_18)
	.align		4
.L_18:
        /*0070*/ 	.word	index@(_Z19random_write_kernelPfPmmf)
        /*0074*/ 	.word	0x00000000


	//----- nvinfo : EIATTR_MIN_STACK_SIZE
	.align		4
.L_19:
        /*0078*/ 	.byte	0x04, 0x12
        /*007a*/ 	.short	(.L_21 - .L_20)
	.align		4
.L_20:
        /*007c*/ 	.word	index@(_Z22sequential_read_kernelPfS_m)
        /*0080*/ 	.word	0x00000000


	//----- nvinfo : EIATTR_MIN_STACK_SIZE
	.align		4
.L_21:
        /*0084*/ 	.byte	0x04, 0x12
        /*0086*/ 	.short	(.L_23 - .L_22)
	.align		4
.L_22:
        /*0088*/ 	.word	index@(_Z23sequential_write_kernelPfmf)
        /*008c*/ 	.word	0x00000000
.L_23:


//--------------------- .nv.compat                --------------------------
	.section	.nv.compat,"",@"SHT_CUDA_COMPAT_INFO"
	.align	4
        /*0000*/ 	.byte	0x02, 0x09, 0x00, 0x00, 0x02, 0x02, 0x01, 0x00, 0x02, 0x05, 0x05, 0x00, 0x03, 0x07, 0x01, 0x01
        /*0010*/ 	.byte	0x02, 0x03, 0x00, 0x00, 0x02, 0x06, 0x01, 0x00, 0x04, 0x0b, 0x08, 0x00, 0x09, 0x00, 0x00, 0x00
        /*0020*/ 	.byte	0x00, 0x00, 0x00, 0x00


//--------------------- .nv.info._Z18random_read_kernelPfPmS_m --------------------------
	.section	.nv.info._Z18random_read_kernelPfPmS_m,"",@"SHT_CUDA_INFO"
	.sectionflags	@""
	.align	4


	//----- nvinfo : EIATTR_CUDA_API_VERSION
	.align		4
        /*0000*/ 	.byte	0x04, 0x37
        /*0002*/ 	.short	(.L_25 - .L_24)
.L_24:
        /*0004*/ 	.word	0x00000082


	//----- nvinfo : EIATTR_KPARAM_INFO
	.align		4
.L_25:
        /*0008*/ 	.byte	0x04, 0x17
        /*000a*/ 	.short	(.L_27 - .L_26)
.L_26:
        /*000c*/ 	.word	0x00000000
        /*0010*/ 	.short	0x0003
        /*0012*/ 	.short	0x0018
        /*0014*/ 	.byte	0x00, 0xf0, 0x21, 0x00


	//----- nvinfo : EIATTR_KPARAM_INFO
	.align		4
.L_27:
        /*0018*/ 	.byte	0x04, 0x17
        /*001a*/ 	.short	(.L_29 - .L_28)
.L_28:
        /*001c*/ 	.word	0x00000000
        /*0020*/ 	.short	0x0002
        /*0022*/ 	.short	0x0010
        /*0024*/ 	.byte	0x00, 0xf5, 0x21, 0x00


	//----- nvinfo : EIATTR_KPARAM_INFO
	.align		4
.L_29:
        /*0028*/ 	.byte	0x04, 0x17
        /*002a*/ 	.short	(.L_31 - .L_30)
.L_30:
        /*002c*/ 	.word	0x00000000
        /*0030*/ 	.short	0x0001
        /*0032*/ 	.short	0x0008
        /*0034*/ 	.byte	0x00, 0xf5, 0x21, 0x00


	//----- nvinfo : EIATTR_KPARAM_INFO
	.align		4
.L_31:
        /*0038*/ 	.byte	0x04, 0x17
        /*003a*/ 	.short	(.L_33 - .L_32)
.L_32:
        /*003c*/ 	.word	0x00000000
        /*0040*/ 	.short	0x0000
        /*0042*/ 	.short	0x0000
        /*0044*/ 	.byte	0x00, 0xf5, 0x21, 0x00


	//----- nvinfo : EIATTR_SPARSE_MMA_MASK
	.align		4
.L_33:
        /*0048*/ 	.byte	0x03, 0x50
        /*004a*/ 	.short	0x0000


	//----- nvinfo : EIATTR_MAXREG_COUNT
	.align		4
        /*004c*/ 	.byte	0x03, 0x1b
        /*004e*/ 	.short	0x00ff


	//----- nvinfo : EIATTR_MERCURY_ISA_VERSION
	.align		4
        /*0050*/ 	.byte	0x03, 0x5f
        /*0052*/ 	.short	0x0101


	//----- nvinfo : EIATTR_VRC_CTA_INIT_COUNT
	.align		4
        /*0054*/ 	.byte	0x02, 0x4a
	.zero		1
	.zero		1


	//----- nvinfo : EIATTR_EXIT_INSTR_OFFSETS
	.align		4
        /*0058*/ 	.byte	0x04, 0x1c
        /*005a*/ 	.short	(.L_35 - .L_34)


	//   ....[0]....
.L_34:
        /*005c*/ 	.word	0x00000080


	//   ....[1]....
        /*0060*/ 	.word	0x00000150


	//----- nvinfo : EIATTR_CBANK_PARAM_SIZE
	.align		4
.L_35:
        /*0064*/ 	.byte	0x03, 0x19
        /*0066*/ 	.short	0x0020


	//----- nvinfo : EIATTR_PARAM_CBANK
	.align		4
        /*0068*/ 	.byte	0x04, 0x0a
        /*006a*/ 	.short	(.L_37 - .L_36)
	.align		4
.L_36:
        /*006c*/ 	.word	index@(.nv.constant0._Z18random_read_kernelPfPmS_m)
        /*0070*/ 	.short	0x0380
        /*0072*/ 	.short	0x0020


	//----- nvinfo : EIATTR_SW_WAR
	.align		4
.L_37:
        /*0074*/ 	.byte	0x04, 0x36
        /*0076*/ 	.short	(.L_39 - .L_38)
.L_38:
        /*0078*/ 	.word	0x00000008
.L_39:


//--------------------- .nv.info._Z19random_write_kernelPfPmmf --------------------------
	.section	.nv.info._Z19random_write_kernelPfPmmf,"",@"SHT_CUDA_INFO"
	.sectionflags	@""
	.align	4


	//----- nvinfo : EIATTR_CUDA_API_VERSION
	.align		4
        /*0000*/ 	.byte	0x04, 0x37
        /*0002*/ 	.short	(.L_41 - .L_40)
.L_40:
        /*0004*/ 	.word	0x00000082


	//----- nvinfo : EIATTR_KPARAM_INFO
	.align		4
.L_41:
        /*0008*/ 	.byte	0x04, 0x17
        /*000a*/ 	.short	(.L_43 - .L_42)
.L_42:
        /*000c*/ 	.word	0x00000000
        /*0010*/ 	.short	0x0003
        /*0012*/ 	.short	0x0018
        /*0014*/ 	.byte	0x00, 0xf0, 0x11, 0x00


	//----- nvinfo : EIATTR_KPARAM_INFO
	.align		4
.L_43:
        /*0018*/ 	.byte	0x04, 0x17
        /*001a*/ 	.short	(.L_45 - .L_44)
.L_44:
        /*001c*/ 	.word	0x00000000
        /*0020*/ 	.short	0x0002
        /*0022*/ 	.short	0x0010
        /*0024*/ 	.byte	0x00, 0xf0, 0x21, 0x00


	//----- nvinfo : EIATTR_KPARAM_INFO
	.align		4
.L_45:
        /*0028*/ 	.byte	0x04, 0x17
        /*002a*/ 	.short	(.L_47 - .L_46)
.L_46:
        /*002c*/ 	.word	0x00000000
        /*0030*/ 	.short	0x0001
        /*0032*/ 	.short	0x0008
        /*0034*/ 	.byte	0x00, 0xf5, 0x21, 0x00


	//----- nvinfo : EIATTR_KPARAM_INFO
	.align		4
.L_47:
        /*0038*/ 	.byte	0x04, 0x17
        /*003a*/ 	.short	(.L_49 - .L_48)
.L_48:
        /*003c*/ 	.word	0x00000000
        /*0040*/ 	.short	0x0000
        /*0042*/ 	.short	0x0000
        /*0044*/ 	.byte	0x00, 0xf5, 0x21, 0x00


	//----- nvinfo : EIATTR_SPARSE_MMA_MASK
	.align		4
.L_49:
        /*0048*/ 	.byte	0x03, 0x50
        /*004a*/ 	.short	0x0000


	//----- nvinfo : EIATTR_MAXREG_COUNT
	.align		4
        /*004c*/ 	.byte	0x03, 0x1b
        /*004e*/ 	.short	0x00ff


	//----- nvinfo : EIATTR_MERCURY_ISA_VERSION
	.align		4
        /*0050*/ 	.byte	0x03, 0x5f
        /*0052*/ 	.short	0x0101


	//----- nvinfo : EIATTR_VRC_CTA_INIT_COUNT
	.align		4
        /*0054*/ 	.byte	0x02, 0x4a
	.zero		1
	.zero		1


	//----- nvinfo : EIATTR_EXIT_INSTR_OFFSETS
	.align		4
        /*0058*/ 	.byte	0x04, 0x1c
        /*005a*/ 	.short	(.L_51 - .L_50)


	//   ....[0]....
.L_50:
        /*005c*/ 	.word	0x00000080


	//   ....[1]....
        /*0060*/ 	.word	0x00000120


	//----- nvinfo : EIATTR_CBANK_PARAM_SIZE
	.align		4
.L_51:
        /*0064*/ 	.byte	0x03, 0x19
        /*0066*/ 	.short	0x001c


	//----- nvinfo : EIATTR_PARAM_CBANK
	.align		4
        /*0068*/ 	.byte	0x04, 0x0a
        /*006a*/ 	.short	(.L_53 - .L_52)
	.align		4
.L_52:
        /*006c*/ 	.word	index@(.nv.constant0._Z19random_write_kernelPfPmmf)
        /*0070*/ 	.short	0x0380
        /*0072*/ 	.short	0x001c


	//----- nvinfo : EIATTR_SW_WAR
	.align		4
.L_53:
        /*0074*/ 	.byte	0x04, 0x36
        /*0076*/ 	.short	(.L_55 - .L_54)
.L_54:
        /*0078*/ 	.word	0x00000008
.L_55:


//--------------------- .nv.info._Z22sequential_read_kernelPfS_m --------------------------
	.section	.nv.info._Z22sequential_read_kernelPfS_m,"",@"SHT_CUDA_INFO"
	.sectionflags	@""
	.align	4


	//----- nvinfo : EIATTR_CUDA_API_VERSION
	.align		4
        /*0000*/ 	.byte	0x04, 0x37
        /*0002*/ 	.short	(.L_57 - .L_56)
.L_56:
        /*0004*/ 	.word	0x00000082


	//----- nvinfo : EIATTR_KPARAM_INFO
	.align		4
.L_57:
        /*0008*/ 	.byte	0x04, 0x17
        /*000a*/ 	.short	(.L_59 - .L_58)
.L_58:
        /*000c*/ 	.word	0x00000000
        /*0010*/ 	.short	0x0002
        /*0012*/ 	.short	0x0010
        /*0014*/ 	.byte	0x00, 0xf0, 0x21, 0x00


	//----- nvinfo : EIATTR_KPARAM_INFO
	.align		4
.L_59:
        /*0018*/ 	.byte	0x04, 0x17
        /*001a*/ 	.short	(.L_61 - .L_60)
.L_60:
        /*001c*/ 	.word	0x00000000
        /*0020*/ 	.short	0x0001
        /*0022*/ 	.short	0x0008
        /*0024*/ 	.byte	0x00, 0xf5, 0x21, 0x00


	//----- nvinfo : EIATTR_KPARAM_INFO
	.align		4
.L_61:
        /*0028*/ 	.byte	0x04, 0x17
        /*002a*/ 	.short	(.L_63 - .L_62)
.L_62:
        /*002c*/ 	.word	0x00000000
        /*0030*/ 	.short	0x0000
        /*0032*/ 	.short	0x0000
        /*0034*/ 	.byte	0x00, 0xf5, 0x21, 0x00


	//----- nvinfo : EIATTR_SPARSE_MMA_MASK
	.align		4
.L_63:
        /*0038*/ 	.byte	0x03, 0x50
        /*003a*/ 	.short	0x0000


	//----- nvinfo : EIATTR_MAXREG_COUNT
	.align		4
        /*003c*/ 	.byte	0x03, 0x1b
        /*003e*/ 	.short	0x00ff


	//----- nvinfo : EIATTR_MERCURY_ISA_VERSION
	.align		4
        /*0040*/ 	.byte	0x03, 0x5f
        /*0042*/ 	.short	0x0101


	//----- nvinfo : EIATTR_VRC_CTA_INIT_COUNT
	.align		4
        /*0044*/ 	.byte	0x02, 0x4a
	.zero		1
	.zero		1


	//----- nvinfo : EIATTR_EXIT_INSTR_OFFSETS
	.align		4
        /*0048*/ 	.byte	0x04, 0x1c
        /*004a*/ 	.short	(.L_65 - .L_64)


	//   ....[0]....
.L_64:
        /*004c*/ 	.word	0x00000080


	//   ....[1]....
        /*0050*/ 	.word	0x00000130


	//----- nvinfo : EIATTR_CBANK_PARAM_SIZE
	.align		4
.L_65:
        /*0054*/ 	.byte	0x03, 0x19
        /*0056*/ 	.short	0x0018


	//----- nvinfo : EIATTR_PARAM_CBANK
	.align		4
        /*0058*/ 	.byte	0x04, 0x0a
        /*005a*/ 	.short	(.L_67 - .L_66)
	.align		4
.L_66:
        /*005c*/ 	.word	index@(.nv.constant0._Z22sequential_read_kernelPfS_m)
        /*0060*/ 	.short	0x0380
        /*0062*/ 	.short	0x0018


	//----- nvinfo : EIATTR_SW_WAR
	.align		4
.L_67:
        /*0064*/ 	.byte	0x04, 0x36
        /*0066*/ 	.short	(.L_69 - .L_68)
.L_68:
        /*0068*/ 	.word	0x00000008
.L_69:


//--------------------- .nv.info._Z23sequential_write_kernelPfmf --------------------------
	.section	.nv.info._Z23sequential_write_kernelPfmf,"",@"SHT_CUDA_INFO"
	.sectionflags	@""
	.align	4


	//----- nvinfo : EIATTR_CUDA_API_VERSION
	.align		4
        /*0000*/ 	.byte	0x04, 0x37
        /*0002*/ 	.short	(.L_71 - .L_70)
.L_70:
        /*0004*/ 	.word	0x00000082


	//----- nvinfo : EIATTR_KPARAM_INFO
	.align		4
.L_71:
        /*0008*/ 	.byte	0x04, 0x17
        /*000a*/ 	.short	(.L_73 - .L_72)
.L_72:
        /*000c*/ 	.word	0x00000000
        /*0010*/ 	.short	0x0002
        /*0012*/ 	.short	0x0010
        /*0014*/ 	.byte	0x00, 0xf0, 0x11, 0x00


	//----- nvinfo : EIATTR_KPARAM_INFO
	.align		4
.L_73:
        /*0018*/ 	.byte	0x04, 0x17
        /*001a*/ 	.short	(.L_75 - .L_74)
.L_74:
        /*001c*/ 	.word	0x00000000
        /*0020*/ 	.short	0x0001
        /*0022*/ 	.short	0x0008
        /*0024*/ 	.byte	0x00, 0xf0, 0x21, 0x00


	//----- nvinfo : EIATTR_KPARAM_INFO
	.align		4
.L_75:
        /*0028*/ 	.byte	0x04, 0x17
        /*002a*/ 	.short	(.L_77 - .L_76)
.L_76:
        /*002c*/ 	.word	0x00000000
        /*0030*/ 	.short	0x0000
        /*0032*/ 	.short	0x0000
        /*0034*/ 	.byte	0x00, 0xf5, 0x21, 0x00


	//----- nvinfo : EIATTR_SPARSE_MMA_MASK
	.align		4
.L_77:
        /*0038*/ 	.byte	0x03, 0x50
        /*003a*/ 	.short	0x0000


	//----- nvinfo : EIATTR_MAXREG_COUNT
	.align		4
        /*003c*/ 	.byte	0x03, 0x1b
        /*003e*/ 	.short	0x00ff


	//----- nvinfo : EIATTR_MERCURY_ISA_VERSION
	.align		4
        /*0040*/ 	.byte	0x03, 0x5f
        /*0042*/ 	.short	0x0101


	//----- nvinfo : EIATTR_VRC_CTA_INIT_COUNT
	.align		4
        /*0044*/ 	.byte	0x02, 0x4a
	.zero		1
	.zero		1


	//----- nvinfo : EIATTR_EXIT_INSTR_OFFSETS
	.align		4
        /*0048*/ 	.byte	0x04, 0x1c
        /*004a*/ 	.short	(.L_79 - .L_78)


	//   ....[0]....
.L_78:
        /*004c*/ 	.word	0x00000080


	//   ....[1]....
        /*0050*/ 	.word	0x000000f0


	//----- nvinfo : EIATTR_CBANK_PARAM_SIZE
	.align		4
.L_79:
        /*0054*/ 	.byte	0x03, 0x19
        /*0056*/ 	.short	0x0014


	//----- nvinfo : EIATTR_PARAM_CBANK
	.align		4
        /*0058*/ 	.byte	0x04, 0x0a
        /*005a*/ 	.short	(.L_81 - .L_80)
	.align		4
.L_80:
        /*005c*/ 	.word	index@(.nv.constant0._Z23sequential_write_kernelPfmf)
        /*0060*/ 	.short	0x0380
        /*0062*/ 	.short	0x0014


	//----- nvinfo : EIATTR_SW_WAR
	.align		4
.L_81:
        /*0064*/ 	.byte	0x04, 0x36
        /*0066*/ 	.short	(.L_83 - .L_82)
.L_82:
        /*0068*/ 	.word	0x00000008
.L_83:


//--------------------- .nv.callgraph             --------------------------
	.section	.nv.callgraph,"",@"SHT_CUDA_CALLGRAPH"
	.align	4
	.sectionentsize	8
	.align		4
        /*0000*/ 	.word	0x00000000
	.align		4
        /*0004*/ 	.word	0xffffffff
	.align		4
        /*0008*/ 	.word	0x00000000
	.align		4
        /*000c*/ 	.word	0xfffffffe
	.align		4
        /*0010*/ 	.word	0x00000000
	.align		4
        /*0014*/ 	.word	0xfffffffd
	.align		4
        /*0018*/ 	.word	0x00000000
	.align		4
        /*001c*/ 	.word	0xfffffffc


//--------------------- .text._Z18random_read_kernelPfPmS_m --------------------------
	.section	.text._Z18random_read_kernelPfPmS_m,"ax",@progbits
	.align	128
        .global         _Z18random_read_kernelPfPmS_m
        .type           _Z18random_read_kernelPfPmS_m,@function
        .size           _Z18random_read_kernelPfPmS_m,(.L_x_4 - _Z18random_read_kernelPfPmS_m)
        .other          _Z18random_read_kernelPfPmS_m,@"STO_CUDA_ENTRY STV_DEFAULT"
_Z18random_read_kernelPfPmS_m:
.text._Z18random_read_kernelPfPmS_m:
[----:B------:R-:W-:Y:S01]  /*0000*/  LDC R1, c[0x0][0x37c] ;  /* 0x0000df00ff017b82 */ /* 0x000fe20000000800 */
[----:B------:R-:W0:Y:S07]  /*0010*/  S2R R3, SR_TID.X ;  /* 0x0000000000037919 */ /* 0x000e2e0000002100 */
[----:B------:R-:W0:Y:S01]  /*0020*/  S2UR UR4, SR_CTAID.X ;  /* 0x00000000000479c3 */ /* 0x000e220000002500 */
[----:B------:R-:W1:Y:S07]  /*0030*/  LDCU.64 UR6, c[0x0][0x398] ;  /* 0x00007300ff0677ac */ /* 0x000e6e0008000a00 */
[----:B------:R-:W0:Y:S02]  /*0040*/  LDC R0, c[0x0][0x360] ;  /* 0x0000d800ff007b82 */ /* 0x000e240000000800 */
[----:B0-----:R-:W-:-:S05]  /*0050*/  IMAD R0, R0, UR4, R3 ;  /* 0x0000000400007c24 */ /* 0x001fca000f8e0203 */
[----:B-1----:R-:W-:-:S04]  /*0060*/  ISETP.GE.U32.AND P0, PT, R0, UR6, PT ;  /* 0x0000000600007c0c */ /* 0x002fc8000bf06070 */
[----:B------:R-:W-:-:S13]  /*0070*/  ISETP.GE.U32.AND.EX P0, PT, RZ, UR7, PT, P0 ;  /* 0x00000007ff007c0c */ /* 0x000fda000bf06100 */
[----:B------:R-:W-:Y:S05]  /*0080*/  @P0 EXIT ;  /* 0x000000000000094d */ /* 0x000fea0003800000 */
[----:B------:R-:W0:Y:S01]  /*0090*/  LDCU.128 UR8, c[0x0][0x380] ;  /* 0x00007000ff0877ac */ /* 0x000e220008000c00 */
[----:B------:R-:W1:Y:S01]  /*00a0*/  LDCU.64 UR4, c[0x0][0x358] ;  /* 0x00006b00ff0477ac */ /* 0x000e620008000a00 */
[----:B------:R-:W2:Y:S01]  /*00b0*/  LDCU.64 UR6, c[0x0][0x390] ;  /* 0x00007200ff0677ac */ /* 0x000ea20008000a00 */
[----:B0-----:R-:W-:-:S04]  /*00c0*/  LEA R2, P0, R0, UR10, 0x3 ;  /* 0x0000000a00027c11 */ /* 0x001fc8000f8018ff */
[----:B------:R-:W-:-:S06]  /*00d0*/  LEA.HI.X R3, R0, UR11, RZ, 0x3, P0 ;  /* 0x0000000b00037c11 */ /* 0x000fcc00080f1cff */
[----:B-1----:R-:W3:Y:S02]  /*00e0*/  LDG.E.64 R2, desc[UR4][R2.64] ;  /* 0x0000000402027981 */ /* 0x002ee4000c1e1b00 */
[----:B---3--:R-:W-:-:S04]  /*00f0*/  LEA R4, P0, R2, UR8, 0x2 ;  /* 0x0000000802047c11 */ /* 0x008fc8000f8010ff */
[----:B------:R-:W-:-:S06]  /*0100*/  LEA.HI.X R5, R2, UR9, R3, 0x2, P0 ;  /* 0x0000000902057c11 */ /* 0x000fcc00080f1403 */
[----:B------:R-:W3:Y:S01]  /*0110*/  LDG.E R5, desc[UR4][R4.64] ;  /* 0x0000000404057981 */ /* 0x000ee2000c1e1900 */
[----:B--2---:R-:W-:-:S04]  /*0120*/  LEA R6, P0, R0, UR6, 0x2 ;  /* 0x0000000600067c11 */ /* 0x004fc8000f8010ff */
[----:B------:R-:W-:-:S05]  /*0130*/  LEA.HI.X R7, R0, UR7, RZ, 0x2, P0 ;  /* 0x0000000700077c11 */ /* 0x000fca00080f14ff */
[----:B---3--:R-:W-:Y:S01]  /*0140*/  STG.E desc[UR4][R6.64], R5 ;  /* 0x0000000506007986 */ /* 0x008fe2000c101904 */
[----:B------:R-:W-:Y:S05]  /*0150*/  EXIT ;  /* 0x000000000000794d */ /* 0x000fea0003800000 */
.L_x_0:
[----:B------:R-:W-:-:S00]  /*0160*/  BRA `(.L_x_0) ;  /* 0xfffffffc00fc7947 */ /* 0x000fc0000383ffff */
[----:B------:R-:W-:-:S00]  /*0170*/  NOP ;  /* 0x0000000000007918 */ /* 0x000fc00000000000 */
        /* <DEDUP_REMOVED lines=8> */
.L_x_4:


//--------------------- .text._Z19random_write_kernelPfPmmf --------------------------
	.section	.text._Z19random_write_kernelPfPmmf,"ax",@progbits
	.align	128
        .global         _Z19random_write_kernelPfPmmf
        .type           _Z19random_write_kernelPfPmmf,@function
        .size           _Z19random_write_kernelPfPmmf,(.L_x_5 - _Z19random_write_kernelPfPmmf)
        .other          _Z19random_write_kernelPfPmmf,@"STO_CUDA_ENTRY STV_DEFAULT"
_Z19random_write_kernelPfPmmf:
.text._Z19random_write_kernelPfPmmf:
        /* <DEDUP_REMOVED lines=10> */
[----:B------:R-:W1:Y:S01]  /*00a0*/  LDC R7, c[0x0][0x398] ;  /* 0x0000e600ff077b82 */ /* 0x000e620000000800 */
[----:B------:R-:W2:Y:S01]  /*00b0*/  LDCU.64 UR4, c[0x0][0x358] ;  /* 0x00006b00ff0477ac */ /* 0x000ea20008000a00 */
[----:B0-----:R-:W-:-:S04]  /*00c0*/  LEA R2, P0, R0, UR10, 0x3 ;  /* 0x0000000a00027c11 */ /* 0x001fc8000f8018ff */
[----:B------:R-:W-:-:S06]  /*00d0*/  LEA.HI.X R3, R0, UR11, RZ, 0x3, P0 ;  /* 0x0000000b00037c11 */ /* 0x000fcc00080f1cff */
[----:B--2---:R-:W2:Y:S02]  /*00e0*/  LDG.E.64 R2, desc[UR4][R2.64] ;  /* 0x0000000402027981 */ /* 0x004ea4000c1e1b00 */
[----:B--2---:R-:W-:-:S04]  /*00f0*/  LEA R4, P0, R2, UR8, 0x2 ;  /* 0x0000000802047c11 */ /* 0x004fc8000f8010ff */
[----:B------:R-:W-:-:S05]  /*0100*/  LEA.HI.X R5, R2, UR9, R3, 0x2, P0 ;  /* 0x0000000902057c11 */ /* 0x000fca00080f1403 */
[----:B-1----:R-:W-:Y:S01]  /*0110*/  STG.E desc[UR4][R4.64], R7 ;  /* 0x0000000704007986 */ /* 0x002fe2000c101904 */
[----:B------:R-:W-:Y:S05]  /*0120*/  EXIT ;  /* 0x000000000000794d */ /* 0x000fea0003800000 */
.L_x_1:
        /* <DEDUP_REMOVED lines=13> */
.L_x_5:


//--------------------- .text._Z22sequential_read_kernelPfS_m --------------------------
	.section	.text._Z22sequential_read_kernelPfS_m,"ax",@progbits
	.align	128
        .global         _Z22sequential_read_kernelPfS_m
        .type           _Z22sequential_read_kernelPfS_m,@function
        .size           _Z22sequential_read_kernelPfS_m,(.L_x_6 - _Z22sequential_read_kernelPfS_m)
        .other          _Z22sequential_read_kernelPfS_m,@"STO_CUDA_ENTRY STV_DEFAULT"
_Z22sequential_read_kernelPfS_m:
.text._Z22sequential_read_kernelPfS_m:
        /* <DEDUP_REMOVED lines=10> */
[----:B------:R-:W-:Y:S01]  /*00a0*/  IMAD.SHL.U32 R4, R0, 0x4, RZ ;  /* 0x0000000400047824 */ /* 0x000fe200078e00ff */
[----:B------:R-:W-:Y:S01]  /*00b0*/  SHF.R.U32.HI R0, RZ, 0x1e, R0 ;  /* 0x0000001eff007819 */ /* 0x000fe20000011600 */
[----:B------:R-:W1:Y:S03]  /*00c0*/  LDCU.64 UR4, c[0x0][0x358] ;  /* 0x00006b00ff0477ac */ /* 0x000e660008000a00 */
[----:B0-----:R-:W-:-:S04]  /*00d0*/  IADD3 R2, P0, PT, R4, UR8, RZ ;  /* 0x0000000804027c10 */ /* 0x001fc8000ff1e0ff */
[----:B------:R-:W-:-:S06]  /*00e0*/  IADD3.X R3, PT, PT, R0, UR9, RZ, P0, !PT ;  /* 0x0000000900037c10 */ /* 0x000fcc00087fe4ff */
[----:B-1----:R-:W2:Y:S01]  /*00f0*/  LDG.E R3, desc[UR4][R2.64] ;  /* 0x0000000402037981 */ /* 0x002ea2000c1e1900 */
[----:B------:R-:W-:-:S04]  /*0100*/  IADD3 R4, P0, PT, R4, UR10, RZ ;  /* 0x0000000a04047c10 */ /* 0x000fc8000ff1e0ff */
[----:B------:R-:W-:-:S05]  /*0110*/  IADD3.X R5, PT, PT, R0, UR11, RZ, P0, !PT ;  /* 0x0000000b00057c10 */ /* 0x000fca00087fe4ff */
[----:B--2---:R-:W-:Y:S01]  /*0120*/  STG.E desc[UR4][R4.64], R3 ;  /* 0x0000000304007986 */ /* 0x004fe2000c101904 */
[----:B------:R-:W-:Y:S05]  /*0130*/  EXIT ;  /* 0x000000000000794d */ /* 0x000fea0003800000 */
.L_x_2:
        /* <DEDUP_REMOVED lines=12> */
.L_x_6:


//--------------------- .text._Z23sequential_write_kernelPfmf --------------------------
	.section	.text._Z23sequential_write_kernelPfmf,"ax",@progbits
	.align	128
        .global         _Z23sequential_write_kernelPfmf
        .type           _Z23sequential_write_kernelPfmf,@function
        .size           _Z23sequential_write_kernelPfmf,(.L_x_7 - _Z23sequential_write_kernelPfmf)
        .other          _Z23sequential_write_kernelPfmf,@"STO_CUDA_ENTRY STV_DEFAULT"
_Z23sequential_write_kernelPfmf:
.text._Z23sequential_write_kernelPfmf:
        /* <DEDUP_REMOVED lines=9> */
[----:B------:R-:W0:Y:S01]  /*0090*/  LDCU.64 UR6, c[0x0][0x380] ;  /* 0x00007000ff0677ac */ /* 0x000e220008000a00 */
[----:B------:R-:W1:Y:S01]  /*00a0*/  LDC R5, c[0x0][0x390] ;  /* 0x0000e400ff057b82 */ /* 0x000e620000000800 */
[----:B------:R-:W1:Y:S01]  /*00b0*/  LDCU.64 UR4, c[0x0][0x358] ;  /* 0x00006b00ff0477ac */ /* 0x000e620008000a00 */
[----:B0-----:R-:W-:-:S04]  /*00c0*/  LEA R2, P0, R0, UR6, 0x2 ;  /* 0x0000000600027c11 */ /* 0x001fc8000f8010ff */
[----:B------:R-:W-:-:S05]  /*00d0*/  LEA.HI.X R3, R0, UR7, RZ, 0x2, P0 ;  /* 0x0000000700037c11 */ /* 0x000fca00080f14ff */
[----:B-1----:R-:W-:Y:S01]  /*00e0*/  STG.E desc[UR4][R2.64], R5 ;  /* 0x0000000502007986 */ /* 0x002fe2000c101904 */
[----:B------:R-:W-:Y:S05]  /*00f0*/  EXIT ;  /* 0x000000000000794d */ /* 0x000fea0003800000 */
.L_x_3:
        /* <DEDUP_REMOVED lines=16> */
.L_x_7:


//--------------------- .nv.shared.reserved.0     --------------------------
	.section	.nv.shared.reserved.0,"aw",@nobits
	.weak		__nv_reservedSMEM_offset_0_alias
	.size		__nv_reservedSMEM_offset_0_alias, 0, 64
	.other		__nv_reservedSMEM_offset_0_alias,@"STO_CUDA_RESERVED_SHARED STV_DEFAULT"
__nv_reservedSMEM_offset_0_alias:
	.zero		0
	.zero		64


//--------------------- .nv.constant0._Z18random_read_kernelPfPmS_m --------------------------
	.section	.nv.constant0._Z18random_read_kernelPfPmS_m,"a",@progbits
	.sectionflags	@""
	.align	4
.nv.constant0._Z18random_read_kernelPfPmS_m:
	.zero		928


//--------------------- .nv.constant0._Z19random_write_kernelPfPmmf --------------------------
	.section	.nv.constant0._Z19random_write_kernelPfPmmf,"a",@progbits
	.sectionflags	@""
	.align	4
.nv.constant0._Z19random_write_kernelPfPmmf:
	.zero		924


//--------------------- .nv.constant0._Z22sequential_read_kernelPfS_m --------------------------
	.section	.nv.constant0._Z22sequential_read_kernelPfS_m,"a",@progbits
	.sectionflags	@""
	.align	4
.nv.constant0._Z22sequential_read_kernelPfS_m:
	.zero		920


//--------------------- .nv.constant0._Z23sequential_write_kernelPfmf --------------------------
	.section	.nv.constant0._Z23sequential_write_kernelPfmf,"a",@progbits
	.sectionflags	@""
	.align	4
.nv.constant0._Z23sequential_write_kernelPfmf:
	.zero		916


//--------------------- SYMBOLS --------------------------

	.type		.nv.reservedSmem.offset0,@object
	.size		.nv.reservedSmem.offset0,0x4
